	.headerflags	@"EF_CUDA_TEXMODE_UNIFIED EF_CUDA_64BIT_ADDRESS EF_CUDA_ACCELERATORS EF_CUDA_SM90 EF_CUDA_VIRTUAL_SM(EF_CUDA_SM90)"
	.elftype	@"ET_EXEC"


//--------------------- .nv.info                  --------------------------
	.section	.nv.info,"",@"SHT_CUDA_INFO"
	.align	4


	//----- nvinfo : EIATTR_REGCOUNT
	.align		4
        /*0000*/ 	.byte	0x04, 0x2f
        /*0002*/ 	.short	(.L_1 - .L_0)
	.align		4
.L_0:
        /*0004*/ 	.word	index@(triton_poi_fused_relu_2)
        /*0008*/ 	.word	0x00000008


	//----- nvinfo : EIATTR_MIN_STACK_SIZE
	.align		4
.L_1:
        /*000c*/ 	.byte	0x04, 0x12
        /*000e*/ 	.short	(.L_3 - .L_2)
	.align		4
.L_2:
        /*0010*/ 	.word	index@(triton_poi_fused_relu_2)
        /*0014*/ 	.word	0x00000000


	//----- nvinfo : EIATTR_FRAME_SIZE
	.align		4
.L_3:
        /*0018*/ 	.byte	0x04, 0x11
        /*001a*/ 	.short	(.L_5 - .L_4)
	.align		4
.L_4:
        /*001c*/ 	.word	index@(triton_poi_fused_relu_2)
        /*0020*/ 	.word	0x00000000


	//----- nvinfo : EIATTR_MIN_STACK_SIZE
	.align		4
.L_5:
        /*0024*/ 	.byte	0x04, 0x12
        /*0026*/ 	.short	(.L_7 - .L_6)
	.align		4
.L_6:
        /*0028*/ 	.word	index@(triton_poi_fused_relu_2)
        /*002c*/ 	.word	0x00000000
.L_7:


//--------------------- .nv.info.triton_poi_fused_relu_2 --------------------------
	.section	.nv.info.triton_poi_fused_relu_2,"",@"SHT_CUDA_INFO"
	.sectionflags	@""
	.align	4


	//----- nvinfo : EIATTR_CUDA_API_VERSION
	.align		4
        /*0000*/ 	.byte	0x04, 0x37
        /*0002*/ 	.short	(.L_9 - .L_8)
.L_8:
        /*0004*/ 	.word	0x0000007c


	//----- nvinfo : EIATTR_KPARAM_INFO
	.align		4
.L_9:
        /*0008*/ 	.byte	0x04, 0x17
        /*000a*/ 	.short	(.L_11 - .L_10)
.L_10:
        /*000c*/ 	.word	0x00000000
        /*0010*/ 	.short	0x0001
        /*0012*/ 	.short	0x0008
        /*0014*/ 	.byte	0x00, 0xf0, 0x11, 0x00


	//----- nvinfo : EIATTR_KPARAM_INFO
	.align		4
.L_11:
        /*0018*/ 	.byte	0x04, 0x17
        /*001a*/ 	.short	(.L_13 - .L_12)
.L_12:
        /*001c*/ 	.word	0x00000000
        /*0020*/ 	.short	0x0000
        /*0022*/ 	.short	0x0000
        /*0024*/ 	.byte	0x00, 0xf4, 0x21, 0x00


	//----- nvinfo : EIATTR_SPARSE_MMA_MASK
	.align		4
.L_13:
        /*0028*/ 	.byte	0x03, 0x50
        /*002a*/ 	.short	0x0000


	//----- nvinfo : EIATTR_MAXREG_COUNT
	.align		4
        /*002c*/ 	.byte	0x03, 0x1b
        /*002e*/ 	.short	0x00ff


	//----- nvinfo : EIATTR_EXIT_INSTR_OFFSETS
	.align		4
        /*0030*/ 	.byte	0x04, 0x1c
        /*0032*/ 	.short	(.L_15 - .L_14)


	//   ....[0]....
.L_14:
        /*0034*/ 	.word	0x00000120


	//   ....[1]....
        /*0038*/ 	.word	0x00000140


	//----- nvinfo : EIATTR_REQNTID
	.align		4
.L_15:
        /*003c*/ 	.byte	0x04, 0x10
        /*003e*/ 	.short	(.L_17 - .L_16)
.L_16:
        /*0040*/ 	.word	0x00000020
        /*0044*/ 	.word	0x00000001
        /*0048*/ 	.word	0x00000001


	//----- nvinfo : EIATTR_CRS_STACK_SIZE
	.align		4
.L_17:
        /*004c*/ 	.byte	0x04, 0x1e
        /*004e*/ 	.short	(.L_19 - .L_18)
.L_18:
        /*0050*/ 	.word	0x00000000


	//----- nvinfo : EIATTR_CBANK_PARAM_SIZE
	.align		4
.L_19:
        /*0054*/ 	.byte	0x03, 0x19
        /*0056*/ 	.short	0x000c


	//----- nvinfo : EIATTR_PARAM_CBANK
	.align		4
        /*0058*/ 	.byte	0x04, 0x0a
        /*005a*/ 	.short	(.L_21 - .L_20)
	.align		4
.L_20:
        /*005c*/ 	.word	index@(.nv.constant0.triton_poi_fused_relu_2)
        /*0060*/ 	.short	0x0210
        /*0062*/ 	.short	0x000c


	//----- nvinfo : EIATTR_SW_WAR
	.align		4
.L_21:
        /*0064*/ 	.byte	0x04, 0x36
        /*0066*/ 	.short	(.L_23 - .L_22)
.L_22:
        /*0068*/ 	.word	0x00000008
.L_23:


//--------------------- .nv.callgraph             --------------------------
	.section	.nv.callgraph,"",@"SHT_CUDA_CALLGRAPH"
	.align	4
	.sectionentsize	8
	.align		4
        /*0000*/ 	.word	0x00000000
	.align		4
        /*0004*/ 	.word	0xffffffff
	.align		4
        /*0008*/ 	.word	0x00000000
	.align		4
        /*000c*/ 	.word	0xfffffffe
	.align		4
        /*0010*/ 	.word	0x00000000
	.align		4
        /*0014*/ 	.word	0xfffffffd
	.align		4
        /*0018*/ 	.word	0x00000000
	.align		4
        /*001c*/ 	.word	0xfffffffc


//--------------------- .text.triton_poi_fused_relu_2 --------------------------
	.section	.text.triton_poi_fused_relu_2,"ax",@progbits
	.align	128
        .global         triton_poi_fused_relu_2
        .type           triton_poi_fused_relu_2,@function
        .size           triton_poi_fused_relu_2,(.L_x_3 - triton_poi_fused_relu_2)
        .other          triton_poi_fused_relu_2,@"STO_CUDA_ENTRY STV_DEFAULT"
triton_poi_fused_relu_2:
.text.triton_poi_fused_relu_2:
[----:B------:R-:W0:Y:S02]  /*0000*/  LDC R1, c[0x0][0x28] ;  /* 0x00000a00ff017b82 */ /* 0x000e240000000800 */
[----:B------:R-:W1:Y:S01]  /*0010*/  S2R R4, SR_TID.X ;  /* 0x0000000000047919 */ /* 0x000e620000002100 */
[----:B------:R-:W2:Y:S01]  /*0020*/  LDC.64 R2, c[0x0][0x210] ;  /* 0x00008400ff027b82 */ /* 0x000ea20000000a00 */
[----:B------:R-:W-:Y:S01]  /*0030*/  ULDC.64 UR4, c[0x0][0x208] ;  /* 0x0000820000047ab9 */ /* 0x000fe20000000a00 */
[----:B------:R-:W-:Y:S01]  /*0040*/  BSSY B0, `(.L_x_0) ;  /* 0x000000b000007945 */ /* 0x000fe20003800000 */
[----:B------:R-:W3:Y:S01]  /*0050*/  S2R R5, SR_CTAID.X ;  /* 0x0000000000057919 */ /* 0x000ee20000002500 */
[C---:B-1----:R-:W-:Y:S02]  /*0060*/  LOP3.LUT R0, R4.reuse, 0x7, RZ, 0xc0, !PT ;  /* 0x0000000704007812 */ /* 0x042fe400078ec0ff */
[----:B------:R-:W-:-:S03]  /*0070*/  LOP3.LUT P0, RZ, R4, 0x18, RZ, 0xc0, !PT ;  /* 0x0000001804ff7812 */ /* 0x000fc6000780c0ff */
[----:B---3--:R-:W-:Y:S02]  /*0080*/  IMAD R5, R5, 0x8, R0 ;  /* 0x0000000805057824 */ /* 0x008fe400078e0200 */
[----:B------:R-:W-:Y:S02]  /*0090*/  IMAD.MOV.U32 R0, RZ, RZ, RZ ;  /* 0x000000ffff007224 */ /* 0x000fe400078e00ff */
[C---:B--2---:R-:W-:Y:S01]  /*00a0*/  IMAD.WIDE R2, R5.reuse, 0x4, R2 ;  /* 0x0000000405027825 */ /* 0x044fe200078e0202 */
[C---:B------:R-:W-:Y:S02]  /*00b0*/  ISETP.GE.AND P1, PT, R5.reuse, 0x8, PT ;  /* 0x000000080500780c */ /* 0x040fe40003f26270 */
[----:B------:R-:W-:-:S11]  /*00c0*/  ISETP.LT.AND P0, PT, R5, 0x8, !P0 ;  /* 0x000000080500780c */ /* 0x000fd60004701270 */
[----:B------:R-:W-:Y:S05]  /*00d0*/  @P1 BRA `(.L_x_1) ;  /* 0x0000000000041947 */ /* 0x000fea0003800000 */
[----:B------:R1:W5:Y:S02]  /*00e0*/  LDG.E R0, desc[UR4][R2.64] ;  /* 0x0000000402007981 */ /* 0x000364000c1e1900 */
.L_x_1:
[----:B------:R-:W-:Y:S05]  /*00f0*/  BSYNC B0 ;  /* 0x0000000000007941 */ /* 0x000fea0003800000 */
.L_x_0:
[----:B-----5:R-:W-:-:S04]  /*0100*/  FSETP.GEU.AND P1, PT, R0, RZ, PT ;  /* 0x000000ff0000720b */ /* 0x020fc80003f2e000 */
[----:B------:R-:W-:Y:S01]  /*0110*/  FSEL R5, R0, RZ, P1 ;  /* 0x000000ff00057208 */ /* 0x000fe20000800000 */
[----:B------:R-:W-:Y:S08]  /*0120*/  @!P0 EXIT ;  /* 0x000000000000894d */ /* 0x000ff00003800000 */
[----:B------:R-:W-:Y:S01]  /*0130*/  STG.E desc[UR4][R2.64], R5 ;  /* 0x0000000502007986 */ /* 0x000fe2000c101904 */
[----:B------:R-:W-:Y:S05]  /*0140*/  EXIT ;  /* 0x000000000000794d */ /* 0x000fea0003800000 */
.L_x_2:
[----:B------:R-:W-:-:S00]  /*0150*/  BRA `(.L_x_2) ;  /* 0xfffffffc00fc7947 */ /* 0x000fc0000383ffff */
[----:B------:R-:W-:-:S00]  /*0160*/  NOP ;  /* 0x0000000000007918 */ /* 0x000fc00000000000 */
        /* <DEDUP_REMOVED lines=9> */
.L_x_3:


//--------------------- .nv.constant0.triton_poi_fused_relu_2 --------------------------
	.section	.nv.constant0.triton_poi_fused_relu_2,"a",@progbits
	.sectionflags	@""
	.align	4
.nv.constant0.triton_poi_fused_relu_2:
	.zero		540
